	.headerflags	@"EF_CUDA_TEXMODE_UNIFIED EF_CUDA_64BIT_ADDRESS EF_CUDA_ACCELERATORS EF_CUDA_SM90 EF_CUDA_VIRTUAL_SM(EF_CUDA_SM90)"
	.elftype	@"ET_EXEC"


//--------------------- .nv.info                  --------------------------
	.section	.nv.info,"",@"SHT_CUDA_INFO"
	.align	4


	//----- nvinfo : EIATTR_REGCOUNT
	.align		4
        /*0000*/ 	.byte	0x04, 0x2f
        /*0002*/ 	.short	(.L_3 - .L_2)
	.align		4
.L_2:
        /*0004*/ 	.word	index@(triton_poi_fused__native_batch_norm_legit_no_training_constant_pad_nd_relu_53)
        /*0008*/ 	.word	0x00000016


	//----- nvinfo : EIATTR_MIN_STACK_SIZE
	.align		4
.L_3:
        /*000c*/ 	.byte	0x04, 0x12
        /*000e*/ 	.short	(.L_5 - .L_4)
	.align		4
.L_4:
        /*0010*/ 	.word	index@(triton_poi_fused__native_batch_norm_legit_no_training_constant_pad_nd_relu_53)
        /*0014*/ 	.word	0x00000000


	//----- nvinfo : EIATTR_FRAME_SIZE
	.align		4
.L_5:
        /*0018*/ 	.byte	0x04, 0x11
        /*001a*/ 	.short	(.L_7 - .L_6)
	.align		4
.L_6:
        /*001c*/ 	.word	index@(triton_poi_fused__native_batch_norm_legit_no_training_constant_pad_nd_relu_53)
        /*0020*/ 	.word	0x00000000


	//----- nvinfo : EIATTR_MIN_STACK_SIZE
	.align		4
.L_7:
        /*0024*/ 	.byte	0x04, 0x12
        /*0026*/ 	.short	(.L_9 - .L_8)
	.align		4
.L_8:
        /*0028*/ 	.word	index@(triton_poi_fused__native_batch_norm_legit_no_training_constant_pad_nd_relu_53)
        /*002c*/ 	.word	0x00000000
.L_9:


//--------------------- .nv.info.triton_poi_fused__native_batch_norm_legit_no_training_constant_pad_nd_relu_53 --------------------------
	.section	.nv.info.triton_poi_fused__native_batch_norm_legit_no_training_constant_pad_nd_relu_53,"",@"SHT_CUDA_INFO"
	.sectionflags	@""
	.align	4


	//----- nvinfo : EIATTR_CUDA_API_VERSION
	.align		4
        /*0000*/ 	.byte	0x04, 0x37
        /*0002*/ 	.short	(.L_11 - .L_10)
.L_10:
        /*0004*/ 	.word	0x0000007c


	//----- nvinfo : EIATTR_KPARAM_INFO
	.align		4
.L_11:
        /*0008*/ 	.byte	0x04, 0x17
        /*000a*/ 	.short	(.L_13 - .L_12)
.L_12:
        /*000c*/ 	.word	0x00000000
        /*0010*/ 	.short	0x0006
        /*0012*/ 	.short	0x0030
        /*0014*/ 	.byte	0x00, 0xf0, 0x11, 0x00


	//----- nvinfo : EIATTR_KPARAM_INFO
	.align		4
.L_13:
        /*0018*/ 	.byte	0x04, 0x17
        /*001a*/ 	.short	(.L_15 - .L_14)
.L_14:
        /*001c*/ 	.word	0x00000000
        /*0020*/ 	.short	0x0005
        /*0022*/ 	.short	0x0028
        /*0024*/ 	.byte	0x00, 0xf4, 0x21, 0x00


	//----- nvinfo : EIATTR_KPARAM_INFO
	.align		4
.L_15:
        /*0028*/ 	.byte	0x04, 0x17
        /*002a*/ 	.short	(.L_17 - .L_16)
.L_16:
        /*002c*/ 	.word	0x00000000
        /*0030*/ 	.short	0x0004
        /*0032*/ 	.short	0x0020
        /*0034*/ 	.byte	0x00, 0xf4, 0x21, 0x00


	//----- nvinfo : EIATTR_KPARAM_INFO
	.align		4
.L_17:
        /*0038*/ 	.byte	0x04, 0x17
        /*003a*/ 	.short	(.L_19 - .L_18)
.L_18:
        /*003c*/ 	.word	0x00000000
        /*0040*/ 	.short	0x0003
        /*0042*/ 	.short	0x0018
        /*0044*/ 	.byte	0x00, 0xf4, 0x21, 0x00


	//----- nvinfo : EIATTR_KPARAM_INFO
	.align		4
.L_19:
        /*0048*/ 	.byte	0x04, 0x17
        /*004a*/ 	.short	(.L_21 - .L_20)
.L_20:
        /*004c*/ 	.word	0x00000000
        /*0050*/ 	.short	0x0002
        /*0052*/ 	.short	0x0010
        /*0054*/ 	.byte	0x00, 0xf4, 0x21, 0x00


	//----- nvinfo : EIATTR_KPARAM_INFO
	.align		4
.L_21:
        /*0058*/ 	.byte	0x04, 0x17
        /*005a*/ 	.short	(.L_23 - .L_22)
.L_22:
        /*005c*/ 	.word	0x00000000
        /*0060*/ 	.short	0x0001
        /*0062*/ 	.short	0x0008
        /*0064*/ 	.byte	0x00, 0xf4, 0x21, 0x00


	//----- nvinfo : EIATTR_KPARAM_INFO
	.align		4
.L_23:
        /*0068*/ 	.byte	0x04, 0x17
        /*006a*/ 	.short	(.L_25 - .L_24)
.L_24:
        /*006c*/ 	.word	0x00000000
        /*0070*/ 	.short	0x0000
        /*0072*/ 	.short	0x0000
        /*0074*/ 	.byte	0x00, 0xf4, 0x21, 0x00


	//----- nvinfo : EIATTR_SPARSE_MMA_MASK
	.align		4
.L_25:
        /*0078*/ 	.byte	0x03, 0x50
        /*007a*/ 	.short	0x0000


	//----- nvinfo : EIATTR_MAXREG_COUNT
	.align		4
        /*007c*/ 	.byte	0x03, 0x1b
        /*007e*/ 	.short	0x00ff


	//----- nvinfo : EIATTR_EXIT_INSTR_OFFSETS
	.align		4
        /*0080*/ 	.byte	0x04, 0x1c
        /*0082*/ 	.short	(.L_27 - .L_26)


	//   ....[0]....
.L_26:
        /*0084*/ 	.word	0x00000670


	//   ....[1]....
        /*0088*/ 	.word	0x00000690


	//----- nvinfo : EIATTR_REQNTID
	.align		4
.L_27:
        /*008c*/ 	.byte	0x04, 0x10
        /*008e*/ 	.short	(.L_29 - .L_28)
.L_28:
        /*0090*/ 	.word	0x00000080
        /*0094*/ 	.word	0x00000001
        /*0098*/ 	.word	0x00000001


	//----- nvinfo : EIATTR_CBANK_PARAM_SIZE
	.align		4
.L_29:
        /*009c*/ 	.byte	0x03, 0x19
        /*009e*/ 	.short	0x0034


	//----- nvinfo : EIATTR_PARAM_CBANK
	.align		4
        /*00a0*/ 	.byte	0x04, 0x0a
        /*00a2*/ 	.short	(.L_31 - .L_30)
	.align		4
.L_30:
        /*00a4*/ 	.word	index@(.nv.constant0.triton_poi_fused__native_batch_norm_legit_no_training_constant_pad_nd_relu_53)
        /*00a8*/ 	.short	0x0210
        /*00aa*/ 	.short	0x0034


	//----- nvinfo : EIATTR_SW_WAR
	.align		4
.L_31:
        /*00ac*/ 	.byte	0x04, 0x36
        /*00ae*/ 	.short	(.L_33 - .L_32)
.L_32:
        /*00b0*/ 	.word	0x00000008
.L_33:


//--------------------- .nv.callgraph             --------------------------
	.section	.nv.callgraph,"",@"SHT_CUDA_CALLGRAPH"
	.align	4
	.sectionentsize	8
	.align		4
        /*0000*/ 	.word	0x00000000
	.align		4
        /*0004*/ 	.word	0xffffffff
	.align		4
        /*0008*/ 	.word	0x00000000
	.align		4
        /*000c*/ 	.word	0xfffffffe
	.align		4
        /*0010*/ 	.word	0x00000000
	.align		4
        /*0014*/ 	.word	0xfffffffd
	.align		4
        /*0018*/ 	.word	0x00000000
	.align		4
        /*001c*/ 	.word	0xfffffffc


//--------------------- .nv.constant4             --------------------------
	.section	.nv.constant4,"a",@progbits
	.align	8
	.align		8
.nv.constant4:
        /*0000*/ 	.dword	_$_str
	.align		8
        /*0008*/ 	.dword	_$_str_$_2


//--------------------- .text.triton_poi_fused__native_batch_norm_legit_no_training_constant_pad_nd_relu_53 --------------------------
	.section	.text.triton_poi_fused__native_batch_norm_legit_no_training_constant_pad_nd_relu_53,"ax",@progbits
	.align	128
        .global         triton_poi_fused__native_batch_norm_legit_no_training_constant_pad_nd_relu_53
        .type           triton_poi_fused__native_batch_norm_legit_no_training_constant_pad_nd_relu_53,@function
        .size           triton_poi_fused__native_batch_norm_legit_no_training_constant_pad_nd_relu_53,(.L_x_1 - triton_poi_fused__native_batch_norm_legit_no_training_constant_pad_nd_relu_53)
        .other          triton_poi_fused__native_batch_norm_legit_no_training_constant_pad_nd_relu_53,@"STO_CUDA_ENTRY STV_DEFAULT"
triton_poi_fused__native_batch_norm_legit_no_training_constant_pad_nd_relu_53:
.text.triton_poi_fused__native_batch_norm_legit_no_training_constant_pad_nd_relu_53:
[----:B------:R-:W0:Y:S01]  /*0000*/  LDC R1, c[0x0][0x28] ;  /* 0x00000a00ff017b82 */ /* 0x000e220000000800 */
[----:B------:R-:W1:Y:S01]  /*0010*/  S2R R0, SR_TID.X ;  /* 0x0000000000007919 */ /* 0x000e620000002100 */
[----:B------:R-:W-:-:S06]  /*0020*/  ULDC.64 UR4, c[0x0][0x208] ;  /* 0x0000820000047ab9 */ /* 0x000fcc0000000a00 */
[----:B------:R-:W2:Y:S01]  /*0030*/  LDC.64 R12, c[0x0][0x228] ;  /* 0x00008a00ff0c7b82 */ /* 0x000ea20000000a00 */
[----:B------:R-:W-:Y:S01]  /*0040*/  ULDC.64 UR6, c[0x0][0x210] ;  /* 0x0000840000067ab9 */ /* 0x000fe20000000a00 */
[----:B------:R-:W3:Y:S01]  /*0050*/  S2R R3, SR_CTAID.X ;  /* 0x0000000000037919 */ /* 0x000ee20000002500 */
[----:B-1----:R-:W-:-:S05]  /*0060*/  IMAD.SHL.U32 R0, R0, 0x2, RZ ;  /* 0x0000000200007824 */ /* 0x002fca00078e00ff */
[----:B------:R-:W-:-:S05]  /*0070*/  LOP3.LUT R0, R0, 0xfe, RZ, 0xc0, !PT ;  /* 0x000000fe00007812 */ /* 0x000fca00078ec0ff */
[----:B---3--:R-:W-:-:S04]  /*0080*/  IMAD R0, R3, 0x100, R0 ;  /* 0x0000010003007824 */ /* 0x008fc800078e0200 */
[----:B------:R-:W-:-:S04]  /*0090*/  IMAD.HI R2, R0, 0x94f2095, RZ ;  /* 0x094f209500027827 */ /* 0x000fc800078e02ff */
[----:B------:R-:W-:Y:S01]  /*00a0*/  IMAD.HI R4, R0, 0x2e8ba2e9, RZ ;  /* 0x2e8ba2e900047827 */ /* 0x000fe200078e02ff */
[----:B------:R-:W-:-:S04]  /*00b0*/  SHF.R.U32.HI R3, RZ, 0x1f, R2 ;  /* 0x0000001fff037819 */ /* 0x000fc80000011602 */
[----:B------:R-:W-:Y:S02]  /*00c0*/  SHF.R.U32.HI R7, RZ, 0x1f, R4 ;  /* 0x0000001fff077819 */ /* 0x000fe40000011604 */
[----:B------:R-:W-:Y:S02]  /*00d0*/  LEA.HI.SX32 R5, R2, R3, 0x1b ;  /* 0x0000000302057211 */ /* 0x000fe400078fdaff */
[----:B------:R-:W-:-:S03]  /*00e0*/  LEA.HI.SX32 R9, R4, R7, 0x1b ;  /* 0x0000000704097211 */ /* 0x000fc600078fdaff */
[----:B------:R-:W-:-:S04]  /*00f0*/  IMAD.HI R2, R5, 0x66666667, RZ ;  /* 0x6666666705027827 */ /* 0x000fc800078e02ff */
[----:B------:R-:W-:Y:S01]  /*0100*/  IMAD.HI R4, R9, 0x66666667, RZ ;  /* 0x6666666709047827 */ /* 0x000fe200078e02ff */
[----:B------:R-:W-:-:S04]  /*0110*/  SHF.R.S32.HI R3, RZ, 0x1, R2 ;  /* 0x00000001ff037819 */ /* 0x000fc80000011402 */
[----:B------:R-:W-:Y:S02]  /*0120*/  SHF.R.S32.HI R7, RZ, 0x1, R4 ;  /* 0x00000001ff077819 */ /* 0x000fe40000011404 */
[----:B------:R-:W-:Y:S02]  /*0130*/  LEA.HI R2, R2, R3, RZ, 0x1 ;  /* 0x0000000302027211 */ /* 0x000fe400078f08ff */
[----:B------:R-:W-:Y:S02]  /*0140*/  LEA.HI R4, R4, R7, RZ, 0x1 ;  /* 0x0000000704047211 */ /* 0x000fe400078f08ff */
[----:B------:R-:W1:Y:S01]  /*0150*/  LDC.64 R6, c[0x0][0x220] ;  /* 0x00008800ff067b82 */ /* 0x000e620000000a00 */
[----:B------:R-:W-:Y:S02]  /*0160*/  IMAD R10, R2, -0x5, R5 ;  /* 0xfffffffb020a7824 */ /* 0x000fe400078e0205 */
[----:B------:R-:W-:Y:S02]  /*0170*/  IMAD R3, R4, -0x5, R9 ;  /* 0xfffffffb04037824 */ /* 0x000fe400078e0209 */
[----:B------:R-:W-:-:S03]  /*0180*/  IMAD R4, R9, -0xb0, R0 ;  /* 0xffffff5009047824 */ /* 0x000fc600078e0200 */
[----:B------:R-:W-:-:S04]  /*0190*/  VIMNMX R3, R10, R3, PT ;  /* 0x000000030a037248 */ /* 0x000fc80003fe0100 */
[----:B------:R-:W-:Y:S02]  /*01a0*/  ISETP.GT.AND P0, PT, R3, RZ, PT ;  /* 0x000000ff0300720c */ /* 0x000fe40003f04270 */
[----:B------:R-:W-:Y:S02]  /*01b0*/  CS2R R2, SRZ ;  /* 0x0000000000027805 */ /* 0x000fe4000001ff00 */
[----:B------:R-:W-:Y:S01]  /*01c0*/  ISETP.LT.AND P1, PT, R0, 0x44c0, P0 ;  /* 0x000044c00000780c */ /* 0x000fe20000721270 */
[----:B-1----:R-:W-:-:S12]  /*01d0*/  IMAD.WIDE R6, R4, 0x4, R6 ;  /* 0x0000000404067825 */ /* 0x002fd800078e0206 */
[----:B------:R1:W3:Y:S01]  /*01e0*/  @P1 LDG.E.EL.64 R2, desc[UR4][R6.64] ;  /* 0x0000000406021981 */ /* 0x0002e2000c2e1b00 */
[----:B------:R-:W-:-:S04]  /*01f0*/  IMAD.HI R8, R0, 0x77280773, RZ ;  /* 0x7728077300087827 */ /* 0x000fc800078e02ff */
[----:B------:R-:W-:Y:S01]  /*0200*/  IMAD R5, R5, -0x370, R0 ;  /* 0xfffffc9005057824 */ /* 0x000fe200078e0200 */
[----:B------:R-:W-:Y:S01]  /*0210*/  SHF.R.U32.HI R9, RZ, 0x1f, R8 ;  /* 0x0000001fff097819 */ /* 0x000fe20000011608 */
[----:B------:R-:W-:-:S03]  /*0220*/  IMAD R14, R10, 0x2c0, RZ ;  /* 0x000002c00a0e7824 */ /* 0x000fc600078e02ff */
[----:B------:R-:W-:Y:S02]  /*0230*/  LEA.HI.SX32 R11, R8, R9, 0x15 ;  /* 0x00000009080b7211 */ /* 0x000fe400078faaff */
[----:B-1----:R-:W-:Y:S01]  /*0240*/  CS2R R6, SRZ ;  /* 0x0000000000067805 */ /* 0x002fe2000001ff00 */
[----:B------:R-:W1:Y:S02]  /*0250*/  LDC.64 R8, c[0x0][0x218] ;  /* 0x00008600ff087b82 */ /* 0x000e640000000a00 */
[----:B------:R-:W-:-:S06]  /*0260*/  IMAD R15, R11, 0xb00, RZ ;  /* 0x00000b000b0f7824 */ /* 0x000fcc00078e02ff */
[----:B------:R-:W4:Y:S01]  /*0270*/  LDC.64 R10, c[0x0][0x230] ;  /* 0x00008c00ff0a7b82 */ /* 0x000f220000000a00 */
[--C-:B------:R-:W-:Y:S02]  /*0280*/  SHF.R.S32.HI R17, RZ, 0x1f, R15.reuse ;  /* 0x0000001fff117819 */ /* 0x100fe4000001140f */
[----:B------:R-:W-:Y:S02]  /*0290*/  IADD3 R15, P2, P3, R14, R5, R15 ;  /* 0x000000050e0f7210 */ /* 0x000fe40007b5e00f */
[----:B------:R-:W-:Y:S02]  /*02a0*/  SHF.R.S32.HI R5, RZ, 0x1f, R5 ;  /* 0x0000001fff057819 */ /* 0x000fe40000011405 */
[----:B------:R-:W-:-:S04]  /*02b0*/  SHF.R.S32.HI R14, RZ, 0x1f, R14 ;  /* 0x0000001fff0e7819 */ /* 0x000fc8000001140e */
[----:B------:R-:W-:Y:S02]  /*02c0*/  IADD3.X R14, R14, R5, R17, P2, P3 ;  /* 0x000000050e0e7210 */ /* 0x000fe400017e6411 */
[----:B------:R-:W-:-:S04]  /*02d0*/  LEA R18, P2, R15, UR6, 0x2 ;  /* 0x000000060f127c11 */ /* 0x000fc8000f8410ff */
[----:B------:R-:W-:Y:S01]  /*02e0*/  LEA.HI.X R19, R15, UR7, R14, 0x2, P2 ;  /* 0x000000070f137c11 */ /* 0x000fe200090f140e */
[----:B-1----:R-:W-:Y:S01]  /*02f0*/  IMAD.WIDE R14, R4, 0x4, R8 ;  /* 0x00000004040e7825 */ /* 0x002fe200078e0208 */
[----:B------:R-:W-:-:S04]  /*0300*/  CS2R R8, SRZ ;  /* 0x0000000000087805 */ /* 0x000fc8000001ff00 */
[----:B------:R1:W5:Y:S04]  /*0310*/  @P1 LDG.E.EL.64 R6, desc[UR4][R14.64] ;  /* 0x000000040e061981 */ /* 0x000368000c2e1b00 */
[----:B------:R-:W5:Y:S01]  /*0320*/  @P1 LDG.E.64 R8, desc[UR4][R18.64+-0xdc0] ;  /* 0xfff2400412081981 */ /* 0x000f62000c1e1b00 */
[----:B--2---:R-:W-:-:S04]  /*0330*/  IMAD.WIDE R12, R4, 0x4, R12 ;  /* 0x00000004040c7825 */ /* 0x004fc800078e020c */
[----:B----4-:R-:W-:Y:S01]  /*0340*/  IMAD.WIDE R16, R4, 0x4, R10 ;  /* 0x0000000404107825 */ /* 0x010fe200078e020a */
[----:B------:R-:W-:Y:S02]  /*0350*/  CS2R R4, SRZ ;  /* 0x0000000000047805 */ /* 0x000fe4000001ff00 */
[----:B------:R-:W-:-:S04]  /*0360*/  CS2R R10, SRZ ;  /* 0x00000000000a7805 */ /* 0x000fc8000001ff00 */
[----:B------:R5:W2:Y:S04]  /*0370*/  @P1 LDG.E.EL.64 R4, desc[UR4][R12.64] ;  /* 0x000000040c041981 */ /* 0x000aa8000c2e1b00 */
[----:B------:R-:W4:Y:S01]  /*0380*/  @P1 LDG.E.EL.64 R10, desc[UR4][R16.64] ;  /* 0x00000004100a1981 */ /* 0x000f22000c2e1b00 */
[----:B---3--:R-:W-:Y:S02]  /*0390*/  SEL R2, R2, RZ, P1 ;  /* 0x000000ff02027207 */ /* 0x008fe40000800000 */
[----:B------:R-:W-:-:S03]  /*03a0*/  SEL R3, R3, RZ, P1 ;  /* 0x000000ff03037207 */ /* 0x000fc60000800000 */
[----:B------:R-:W-:Y:S02]  /*03b0*/  FADD R2, R2, 0.0010000000474974513054 ;  /* 0x3a83126f02027421 */ /* 0x000fe40000000000 */
[----:B------:R-:W-:Y:S02]  /*03c0*/  FADD R3, R3, 0.0010000000474974513054 ;  /* 0x3a83126f03037421 */ /* 0x000fe40000000000 */
[----:B-1----:R1:W3:Y:S08]  /*03d0*/  MUFU.SQRT R14, R2 ;  /* 0x00000002000e7308 */ /* 0x0022f00000002000 */
[----:B------:R3:W3:Y:S01]  /*03e0*/  MUFU.SQRT R15, R3 ;  /* 0x00000003000f7308 */ /* 0x0006e20000002000 */
[----:B-1----:R-:W-:Y:S01]  /*03f0*/  IMAD.MOV.U32 R2, RZ, RZ, 0x3e800000 ;  /* 0x3e800000ff027424 */ /* 0x002fe200078e00ff */
[----:B---3--:R-:W-:-:S02]  /*0400*/  FSETP.GT.AND P2, PT, R14, 8.50705917302346158658e+37, PT ;  /* 0x7e8000000e00780b */ /* 0x008fc40003f44000 */
[----:B------:R-:W-:Y:S02]  /*0410*/  FSETP.GEU.AND P4, PT, R14, 1.175494350822287508e-38, PT ;  /* 0x008000000e00780b */ /* 0x000fe40003f8e000 */
[----:B0-----:R-:W-:Y:S02]  /*0420*/  FSEL R3, R2, 1, P2 ;  /* 0x3f80000002037808 */ /* 0x001fe40001000000 */
[C---:B------:R-:W-:Y:S02]  /*0430*/  FSETP.GT.AND P3, PT, R15.reuse, 8.50705917302346158658e+37, PT ;  /* 0x7e8000000f00780b */ /* 0x040fe40003f64000 */
[----:B------:R-:W-:-:S05]  /*0440*/  FSETP.GEU.AND P5, PT, R15, 1.175494350822287508e-38, PT ;  /* 0x008000000f00780b */ /* 0x000fca0003fae000 */
[----:B------:R-:W-:Y:S02]  /*0450*/  @P2 FMUL R14, R14, 0.25 ;  /* 0x3e8000000e0e2820 */ /* 0x000fe40000400000 */
[----:B------:R-:W-:Y:S02]  /*0460*/  @!P4 FMUL R3, R3, 16777216 ;  /* 0x4b8000000303c820 */ /* 0x000fe40000400000 */
[----:B------:R-:W-:Y:S01]  /*0470*/  @!P4 FMUL R14, R14, 16777216 ;  /* 0x4b8000000e0ec820 */ /* 0x000fe20000400000 */
[----:B-----5:R-:W-:Y:S01]  /*0480*/  SEL R13, R6, RZ, P1 ;  /* 0x000000ff060d7207 */ /* 0x020fe20000800000 */
[----:B------:R-:W-:Y:S01]  /*0490*/  @P3 FMUL R15, R15, 0.25 ;  /* 0x3e8000000f0f3820 */ /* 0x000fe20000400000 */
[----:B------:R-:W-:-:S03]  /*04a0*/  FSEL R6, R2, 1, P3 ;  /* 0x3f80000002067808 */ /* 0x000fc60001800000 */
[----:B------:R-:W0:Y:S01]  /*04b0*/  MUFU.RCP R14, R14 ;  /* 0x0000000e000e7308 */ /* 0x000e220000001000 */
[----:B------:R-:W-:Y:S01]  /*04c0*/  SEL R2, R8, RZ, P1 ;  /* 0x000000ff08027207 */ /* 0x000fe20000800000 */
[----:B------:R-:W-:Y:S01]  /*04d0*/  @!P5 FMUL R15, R15, 16777216 ;  /* 0x4b8000000f0fd820 */ /* 0x000fe20000400000 */
[----:B------:R-:W-:Y:S01]  /*04e0*/  SEL R12, R7, RZ, P1 ;  /* 0x000000ff070c7207 */ /* 0x000fe20000800000 */
[----:B------:R-:W-:Y:S01]  /*04f0*/  @!P5 FMUL R6, R6, 16777216 ;  /* 0x4b8000000606d820 */ /* 0x000fe20000400000 */
[----:B------:R-:W-:Y:S01]  /*0500*/  SEL R9, R9, RZ, P1 ;  /* 0x000000ff09097207 */ /* 0x000fe20000800000 */
[----:B------:R-:W-:Y:S01]  /*0510*/  FADD R7, R2, -R13 ;  /* 0x8000000d02077221 */ /* 0x000fe20000000000 */
[----:B------:R-:W-:Y:S01]  /*0520*/  ISETP.GE.AND P3, PT, R0, 0x44c0, PT ;  /* 0x000044c00000780c */ /* 0x000fe20003f66270 */
[----:B------:R-:W1:Y:S01]  /*0530*/  MUFU.RCP R15, R15 ;  /* 0x0000000f000f7308 */ /* 0x000e620000001000 */
[----:B--2---:R-:W-:Y:S02]  /*0540*/  SEL R4, R4, RZ, P1 ;  /* 0x000000ff04047207 */ /* 0x004fe40000800000 */
[----:B------:R-:W-:Y:S01]  /*0550*/  SEL R5, R5, RZ, P1 ;  /* 0x000000ff05057207 */ /* 0x000fe20000800000 */
[----:B0-----:R-:W-:Y:S01]  /*0560*/  FMUL R8, R14, R3 ;  /* 0x000000030e087220 */ /* 0x001fe20000400000 */
[----:B----4-:R-:W-:Y:S01]  /*0570*/  SEL R10, R10, RZ, P1 ;  /* 0x000000ff0a0a7207 */ /* 0x010fe20000800000 */
[----:B------:R-:W0:Y:S01]  /*0580*/  LDC.64 R2, c[0x0][0x238] ;  /* 0x00008e00ff027b82 */ /* 0x000e220000000a00 */
[----:B------:R-:W-:Y:S01]  /*0590*/  SEL R11, R11, RZ, P1 ;  /* 0x000000ff0b0b7207 */ /* 0x000fe20000800000 */
[----:B------:R-:W-:Y:S01]  /*05a0*/  FMUL R7, R7, R8 ;  /* 0x0000000807077220 */ /* 0x000fe20000400000 */
[----:B-1----:R-:W-:Y:S01]  /*05b0*/  FMUL R15, R15, R6 ;  /* 0x000000060f0f7220 */ /* 0x002fe20000400000 */
[----:B------:R-:W-:-:S02]  /*05c0*/  FADD R6, R9, -R12 ;  /* 0x8000000c09067221 */ /* 0x000fc40000000000 */
[----:B------:R-:W-:Y:S02]  /*05d0*/  FFMA R10, R7, R4, R10 ;  /* 0x00000004070a7223 */ /* 0x000fe4000000000a */
[----:B------:R-:W-:-:S03]  /*05e0*/  FMUL R6, R6, R15 ;  /* 0x0000000f06067220 */ /* 0x000fc60000400000 */
[----:B------:R-:W-:Y:S01]  /*05f0*/  FSETP.GEU.AND P1, PT, R10, RZ, PT ;  /* 0x000000ff0a00720b */ /* 0x000fe20003f2e000 */
[----:B------:R-:W-:-:S03]  /*0600*/  FFMA R11, R6, R5, R11 ;  /* 0x00000005060b7223 */ /* 0x000fc6000000000b */
[----:B------:R-:W-:Y:S02]  /*0610*/  FSEL R10, R10, RZ, P1 ;  /* 0x000000ff0a0a7208 */ /* 0x000fe40000800000 */
[C---:B------:R-:W-:Y:S02]  /*0620*/  FSETP.GEU.AND P2, PT, R11.reuse, RZ, PT ;  /* 0x000000ff0b00720b */ /* 0x040fe40003f4e000 */
[----:B------:R-:W-:Y:S02]  /*0630*/  SEL R10, R10, RZ, P0 ;  /* 0x000000ff0a0a7207 */ /* 0x000fe40000000000 */
[----:B------:R-:W-:Y:S01]  /*0640*/  FSEL R11, R11, RZ, P2 ;  /* 0x000000ff0b0b7208 */ /* 0x000fe20001000000 */
[----:B0-----:R-:W-:-:S03]  /*0650*/  IMAD.WIDE R2, R0, 0x4, R2 ;  /* 0x0000000400027825 */ /* 0x001fc600078e0202 */
[----:B------:R-:W-:Y:S01]  /*0660*/  SEL R11, R11, RZ, P0 ;  /* 0x000000ff0b0b7207 */ /* 0x000fe20000000000 */
[----:B------:R-:W-:Y:S06]  /*0670*/  @P3 EXIT ;  /* 0x000000000000394d */ /* 0x000fec0003800000 */
[----:B------:R-:W-:Y:S01]  /*0680*/  STG.E.64 desc[UR4][R2.64], R10 ;  /* 0x0000000a02007986 */ /* 0x000fe2000c101b04 */
[----:B------:R-:W-:Y:S05]  /*0690*/  EXIT ;  /* 0x000000000000794d */ /* 0x000fea0003800000 */
.L_x_0:
[----:B------:R-:W-:-:S00]  /*06a0*/  BRA `(.L_x_0) ;  /* 0xfffffffc00fc7947 */ /* 0x000fc0000383ffff */
[----:B------:R-:W-:-:S00]  /*06b0*/  NOP ;  /* 0x0000000000007918 */ /* 0x000fc00000000000 */
        /* <DEDUP_REMOVED lines=12> */
.L_x_1:


//--------------------- .nv.global.init           --------------------------
	.section	.nv.global.init,"aw",@progbits
.nv.global.init:
	.type		_$_str,@object
	.size		_$_str,(_$_str_$_2 - _$_str)
_$_str:
        /*0000*/ 	.byte	0x5f, 0x5f, 0x43, 0x55, 0x44, 0x41, 0x5f, 0x46, 0x54, 0x5a, 0x00
	.type		_$_str_$_2,@object
	.size		_$_str_$_2,(.L_1 - _$_str_$_2)
_$_str_$_2:
        /*000b*/ 	.byte	0x5f, 0x5f, 0x43, 0x55, 0x44, 0x41, 0x5f, 0x50, 0x52, 0x45, 0x43, 0x5f, 0x53, 0x51, 0x52, 0x54
        /*001b*/ 	.byte	0x00
.L_1:


//--------------------- .nv.constant0.triton_poi_fused__native_batch_norm_legit_no_training_constant_pad_nd_relu_53 --------------------------
	.section	.nv.constant0.triton_poi_fused__native_batch_norm_legit_no_training_constant_pad_nd_relu_53,"a",@progbits
	.sectionflags	@""
	.align	4
.nv.constant0.triton_poi_fused__native_batch_norm_legit_no_training_constant_pad_nd_relu_53:
	.zero		580
